//
// Generated by NVIDIA NVVM Compiler
//
// Compiler Build ID: CL-36424714
// Cuda compilation tools, release 13.0, V13.0.88
// Based on NVVM 20.0.0
//

.version 9.0
.target sm_100
.address_size 64

	// .globl	_Z15concurrent_walkjjPjS_
.global .align 1 .b8 _ZN34_INTERNAL_9dc577e3_4_k_cu_7d2608024cuda3std3__45__cpo5beginE[1];
.global .align 1 .b8 _ZN34_INTERNAL_9dc577e3_4_k_cu_7d2608024cuda3std3__45__cpo3endE[1];
.global .align 1 .b8 _ZN34_INTERNAL_9dc577e3_4_k_cu_7d2608024cuda3std3__45__cpo6cbeginE[1];
.global .align 1 .b8 _ZN34_INTERNAL_9dc577e3_4_k_cu_7d2608024cuda3std3__45__cpo4cendE[1];
.global .align 1 .b8 _ZN34_INTERNAL_9dc577e3_4_k_cu_7d2608024cuda3std3__45__cpo6rbeginE[1];
.global .align 1 .b8 _ZN34_INTERNAL_9dc577e3_4_k_cu_7d2608024cuda3std3__45__cpo4rendE[1];
.global .align 1 .b8 _ZN34_INTERNAL_9dc577e3_4_k_cu_7d2608024cuda3std3__45__cpo7crbeginE[1];
.global .align 1 .b8 _ZN34_INTERNAL_9dc577e3_4_k_cu_7d2608024cuda3std3__45__cpo5crendE[1];
.global .align 1 .b8 _ZN34_INTERNAL_9dc577e3_4_k_cu_7d2608024cuda3std3__436_GLOBAL__N__9dc577e3_4_k_cu_7d2608026ignoreE[1];
.global .align 1 .b8 _ZN34_INTERNAL_9dc577e3_4_k_cu_7d2608024cuda3std3__419piecewise_constructE[1];
.global .align 1 .b8 _ZN34_INTERNAL_9dc577e3_4_k_cu_7d2608024cuda3std3__48in_placeE[1];
.global .align 1 .b8 _ZN34_INTERNAL_9dc577e3_4_k_cu_7d2608024cuda3std3__420unreachable_sentinelE[1];
.global .align 1 .b8 _ZN34_INTERNAL_9dc577e3_4_k_cu_7d2608024cuda3std3__47nulloptE[1];
.global .align 1 .b8 _ZN34_INTERNAL_9dc577e3_4_k_cu_7d2608024cuda3std3__48unexpectE[1];
.global .align 1 .b8 _ZN34_INTERNAL_9dc577e3_4_k_cu_7d2608024cuda3std6ranges3__45__cpo4swapE[1];
.global .align 1 .b8 _ZN34_INTERNAL_9dc577e3_4_k_cu_7d2608024cuda3std6ranges3__45__cpo9iter_moveE[1];
.global .align 1 .b8 _ZN34_INTERNAL_9dc577e3_4_k_cu_7d2608024cuda3std6ranges3__45__cpo5beginE[1];
.global .align 1 .b8 _ZN34_INTERNAL_9dc577e3_4_k_cu_7d2608024cuda3std6ranges3__45__cpo3endE[1];
.global .align 1 .b8 _ZN34_INTERNAL_9dc577e3_4_k_cu_7d2608024cuda3std6ranges3__45__cpo6cbeginE[1];
.global .align 1 .b8 _ZN34_INTERNAL_9dc577e3_4_k_cu_7d2608024cuda3std6ranges3__45__cpo4cendE[1];
.global .align 1 .b8 _ZN34_INTERNAL_9dc577e3_4_k_cu_7d2608024cuda3std6ranges3__45__cpo7advanceE[1];
.global .align 1 .b8 _ZN34_INTERNAL_9dc577e3_4_k_cu_7d2608024cuda3std6ranges3__45__cpo9iter_swapE[1];
.global .align 1 .b8 _ZN34_INTERNAL_9dc577e3_4_k_cu_7d2608024cuda3std6ranges3__45__cpo4nextE[1];
.global .align 1 .b8 _ZN34_INTERNAL_9dc577e3_4_k_cu_7d2608024cuda3std6ranges3__45__cpo4prevE[1];
.global .align 1 .b8 _ZN34_INTERNAL_9dc577e3_4_k_cu_7d2608024cuda3std6ranges3__45__cpo4dataE[1];
.global .align 1 .b8 _ZN34_INTERNAL_9dc577e3_4_k_cu_7d2608024cuda3std6ranges3__45__cpo5cdataE[1];
.global .align 1 .b8 _ZN34_INTERNAL_9dc577e3_4_k_cu_7d2608024cuda3std6ranges3__45__cpo4sizeE[1];
.global .align 1 .b8 _ZN34_INTERNAL_9dc577e3_4_k_cu_7d2608024cuda3std6ranges3__45__cpo5ssizeE[1];
.global .align 1 .b8 _ZN34_INTERNAL_9dc577e3_4_k_cu_7d2608024cuda3std6ranges3__45__cpo8distanceE[1];
.global .align 1 .b8 _ZN34_INTERNAL_9dc577e3_4_k_cu_7d2608026thrust24THRUST_300001_SM_1000_NS8cuda_cub3parE[1];
.global .align 1 .b8 _ZN34_INTERNAL_9dc577e3_4_k_cu_7d2608026thrust24THRUST_300001_SM_1000_NS8cuda_cub10par_nosyncE[1];
.global .align 1 .b8 _ZN34_INTERNAL_9dc577e3_4_k_cu_7d2608026thrust24THRUST_300001_SM_1000_NS6system6detail10sequential3seqE[1];
.global .align 1 .b8 _ZN34_INTERNAL_9dc577e3_4_k_cu_7d2608026thrust24THRUST_300001_SM_1000_NS12placeholders2_1E[1];
.global .align 1 .b8 _ZN34_INTERNAL_9dc577e3_4_k_cu_7d2608026thrust24THRUST_300001_SM_1000_NS12placeholders2_2E[1];
.global .align 1 .b8 _ZN34_INTERNAL_9dc577e3_4_k_cu_7d2608026thrust24THRUST_300001_SM_1000_NS12placeholders2_3E[1];
.global .align 1 .b8 _ZN34_INTERNAL_9dc577e3_4_k_cu_7d2608026thrust24THRUST_300001_SM_1000_NS12placeholders2_4E[1];
.global .align 1 .b8 _ZN34_INTERNAL_9dc577e3_4_k_cu_7d2608026thrust24THRUST_300001_SM_1000_NS12placeholders2_5E[1];
.global .align 1 .b8 _ZN34_INTERNAL_9dc577e3_4_k_cu_7d2608026thrust24THRUST_300001_SM_1000_NS12placeholders2_6E[1];
.global .align 1 .b8 _ZN34_INTERNAL_9dc577e3_4_k_cu_7d2608026thrust24THRUST_300001_SM_1000_NS12placeholders2_7E[1];
.global .align 1 .b8 _ZN34_INTERNAL_9dc577e3_4_k_cu_7d2608026thrust24THRUST_300001_SM_1000_NS12placeholders2_8E[1];
.global .align 1 .b8 _ZN34_INTERNAL_9dc577e3_4_k_cu_7d2608026thrust24THRUST_300001_SM_1000_NS12placeholders2_9E[1];
.global .align 1 .b8 _ZN34_INTERNAL_9dc577e3_4_k_cu_7d2608026thrust24THRUST_300001_SM_1000_NS12placeholders3_10E[1];
.global .align 1 .b8 _ZN34_INTERNAL_9dc577e3_4_k_cu_7d2608026thrust24THRUST_300001_SM_1000_NS3seqE[1];

.visible .entry _Z15concurrent_walkjjPjS_(
	.param .u32 _Z15concurrent_walkjjPjS__param_0,
	.param .u32 _Z15concurrent_walkjjPjS__param_1,
	.param .u64 .ptr .align 1 _Z15concurrent_walkjjPjS__param_2,
	.param .u64 .ptr .align 1 _Z15concurrent_walkjjPjS__param_3
)
{
	.reg .pred 	%p<4>;
	.reg .b32 	%r<16>;
	.reg .b64 	%rd<5>;

	ld.param.u32 	%r4, [_Z15concurrent_walkjjPjS__param_0];
	ld.param.u32 	%r5, [_Z15concurrent_walkjjPjS__param_1];
	ld.param.u64 	%rd1, [_Z15concurrent_walkjjPjS__param_3];
	mov.u32 	%r1, %tid.x;
	mov.u32 	%r7, %ctaid.x;
	mov.u32 	%r8, %ntid.x;
	mad.lo.s32 	%r2, %r7, %r8, %r1;
	mov.u32 	%r9, %tid.y;
	mov.u32 	%r10, %ctaid.y;
	mov.u32 	%r11, %ntid.y;
	mad.lo.s32 	%r12, %r10, %r11, %r9;
	setp.ge.u32 	%p1, %r2, %r4;
	setp.ge.u32 	%p2, %r12, %r5;
	or.pred  	%p3, %p1, %p2;
	@%p3 bra 	$L__BB0_2;
	cvta.to.global.u64 	%rd2, %rd1;
	mad.lo.s32 	%r13, %r12, %r4, %r2;
	mul.wide.u32 	%rd3, %r13, 4;
	add.s64 	%rd4, %rd2, %rd3;
	ld.global.u32 	%r14, [%rd4];
	add.s32 	%r15, %r14, %r1;
	st.global.u32 	[%rd4], %r15;
$L__BB0_2:
	ret;

}
	// .globl	_Z16concurrent_walk2jPjS_
.visible .entry _Z16concurrent_walk2jPjS_(
	.param .u32 _Z16concurrent_walk2jPjS__param_0,
	.param .u64 .ptr .align 1 _Z16concurrent_walk2jPjS__param_1,
	.param .u64 .ptr .align 1 _Z16concurrent_walk2jPjS__param_2
)
{
	.reg .pred 	%p<3>;
	.reg .b32 	%r<14>;
	.reg .b64 	%rd<8>;

	ld.param.u32 	%r7, [_Z16concurrent_walk2jPjS__param_0];
	ld.param.u64 	%rd3, [_Z16concurrent_walk2jPjS__param_1];
	ld.param.u64 	%rd4, [_Z16concurrent_walk2jPjS__param_2];
	mov.u32 	%r8, %nctaid.x;
	div.u32 	%r9, %r7, %r8;
	mov.u32 	%r10, %ctaid.x;
	mul.lo.s32 	%r13, %r9, %r10;
	add.s32 	%r2, %r13, %r9;
	setp.ge.u32 	%p1, %r13, %r2;
	@%p1 bra 	$L__BB1_3;
	mov.u32 	%r3, %tid.x;
	mov.u32 	%r4, %ntid.x;
	cvta.to.global.u64 	%rd1, %rd4;
	cvta.to.global.u64 	%rd2, %rd3;
$L__BB1_2:
	mul.wide.u32 	%rd5, %r13, 4;
	add.s64 	%rd6, %rd1, %rd5;
	ld.global.u32 	%r11, [%rd6];
	add.s32 	%r12, %r11, %r3;
	add.s64 	%rd7, %rd2, %rd5;
	st.global.u32 	[%rd7], %r12;
	add.s32 	%r13, %r13, %r4;
	setp.lt.u32 	%p2, %r13, %r2;
	@%p2 bra 	$L__BB1_2;
$L__BB1_3:
	ret;

}
	// .globl	_ZN3cub18CUB_300001_SM_10006detail11EmptyKernelIvEEvv
.visible .entry _ZN3cub18CUB_300001_SM_10006detail11EmptyKernelIvEEvv()
{


	ret;

}


// ===== COMPILED SASS (sm_100) =====

	.target	sm_100

	.elftype	@"ET_EXEC"


//--------------------- .note.nv.tkinfo           --------------------------
	.section	.note.nv.tkinfo,"",@"SHT_NOTE"
	.sectionflags	@"SHF_NOTE_NV_TKINFO"
	.tkinfo
        /*0018*/ 	.word	0x00000002
        /*0030*/ 	.string	""
        /*0030*/ 	.string	"ptxas"
        /*0030*/ 	.string	"Cuda compilation tools, release 13.0, V13.0.88"
        /*0030*/ 	.string	"Build cuda_13.0.r13.0/compiler.36424714_0"
        /*0030*/ 	.string	"-arch sm_100 -m 64 "



//--------------------- .note.nv.cuinfo           --------------------------
	.section	.note.nv.cuinfo,"",@"SHT_NOTE"
	.sectionflags	@"SHF_NOTE_NV_CUINFO"
        /*0018*/ 	.short	0x0002
        /*001a*/ 	.short	0x0064
        /*001c*/ 	.short	0x0082
	.zero		2


//--------------------- .nv.info                  --------------------------
	.section	.nv.info,"",@"SHT_CUDA_INFO"
	.align	4


	//----- nvinfo : EIATTR_REGCOUNT
	.align		4
        /*0000*/ 	.byte	0x04, 0x2f
        /*0002*/ 	.short	(.L_44 - .L_43)
	.align		4
.L_43:
        /*0004*/ 	.word	index@(_Z15concurrent_walkjjPjS_)
        /*0008*/ 	.word	0x0000000a


	//----- nvinfo : EIATTR_FRAME_SIZE
	.align		4
.L_44:
        /*000c*/ 	.byte	0x04, 0x11
        /*000e*/ 	.short	(.L_46 - .L_45)
	.align		4
.L_45:
        /*0010*/ 	.word	index@(_Z15concurrent_walkjjPjS_)
        /*0014*/ 	.word	0x00000000


	//----- nvinfo : EIATTR_REGCOUNT
	.align		4
.L_46:
        /*0018*/ 	.byte	0x04, 0x2f
        /*001a*/ 	.short	(.L_48 - .L_47)
	.align		4
.L_47:
        /*001c*/ 	.word	index@(_Z16concurrent_walk2jPjS_)
        /*0020*/ 	.word	0x00000014


	//----- nvinfo : EIATTR_FRAME_SIZE
	.align		4
.L_48:
        /*0024*/ 	.byte	0x04, 0x11
        /*0026*/ 	.short	(.L_50 - .L_49)
	.align		4
.L_49:
        /*0028*/ 	.word	index@(_Z16concurrent_walk2jPjS_)
        /*002c*/ 	.word	0x00000000


	//----- nvinfo : EIATTR_REGCOUNT
	.align		4
.L_50:
        /*0030*/ 	.byte	0x04, 0x2f
        /*0032*/ 	.short	(.L_52 - .L_51)
	.align		4
.L_51:
        /*0034*/ 	.word	index@(_ZN3cub18CUB_300001_SM_10006detail11EmptyKernelIvEEvv)
        /*0038*/ 	.word	0x00000004


	//----- nvinfo : EIATTR_FRAME_SIZE
	.align		4
.L_52:
        /*003c*/ 	.byte	0x04, 0x11
        /*003e*/ 	.short	(.L_54 - .L_53)
	.align		4
.L_53:
        /*0040*/ 	.word	index@(_ZN3cub18CUB_300001_SM_10006detail11EmptyKernelIvEEvv)
        /*0044*/ 	.word	0x00000000


	//----- nvinfo : EIATTR_MIN_STACK_SIZE
	.align		4
.L_54:
        /*0048*/ 	.byte	0x04, 0x12
        /*004a*/ 	.short	(.L_56 - .L_55)
	.align		4
.L_55:
        /*004c*/ 	.word	index@(_ZN3cub18CUB_300001_SM_10006detail11EmptyKernelIvEEvv)
        /*0050*/ 	.word	0x00000000


	//----- nvinfo : EIATTR_MIN_STACK_SIZE
	.align		4
.L_56:
        /*0054*/ 	.byte	0x04, 0x12
        /*0056*/ 	.short	(.L_58 - .L_57)
	.align		4
.L_57:
        /*0058*/ 	.word	index@(_Z16concurrent_walk2jPjS_)
        /*005c*/ 	.word	0x00000000


	//----- nvinfo : EIATTR_MIN_STACK_SIZE
	.align		4
.L_58:
        /*0060*/ 	.byte	0x04, 0x12
        /*0062*/ 	.short	(.L_60 - .L_59)
	.align		4
.L_59:
        /*0064*/ 	.word	index@(_Z15concurrent_walkjjPjS_)
        /*0068*/ 	.word	0x00000000
.L_60:


//--------------------- .nv.compat                --------------------------
	.section	.nv.compat,"",@"SHT_CUDA_COMPAT_INFO"
	.align	4
        /*0000*/ 	.byte	0x02, 0x09, 0x00, 0x00, 0x02, 0x02, 0x01, 0x00, 0x02, 0x05, 0x05, 0x00, 0x03, 0x07, 0x01, 0x01
        /*0010*/ 	.byte	0x02, 0x03, 0x00, 0x00, 0x02, 0x06, 0x01, 0x00, 0x04, 0x0b, 0x08, 0x00, 0x09, 0x00, 0x00, 0x00
        /*0020*/ 	.byte	0x00, 0x00, 0x00, 0x00


//--------------------- .nv.info._ZN3cub18CUB_300001_SM_10006detail11EmptyKernelIvEEvv --------------------------
	.section	.nv.info._ZN3cub18CUB_300001_SM_10006detail11EmptyKernelIvEEvv,"",@"SHT_CUDA_INFO"
	.sectionflags	@""
	.align	4


	//----- nvinfo : EIATTR_CUDA_API_VERSION
	.align		4
        /*0000*/ 	.byte	0x04, 0x37
        /*0002*/ 	.short	(.L_62 - .L_61)
.L_61:
        /*0004*/ 	.word	0x00000082


	//----- nvinfo : EIATTR_SPARSE_MMA_MASK
	.align		4
.L_62:
        /*0008*/ 	.byte	0x03, 0x50
        /*000a*/ 	.short	0x0000


	//----- nvinfo : EIATTR_MAXREG_COUNT
	.align		4
        /*000c*/ 	.byte	0x03, 0x1b
        /*000e*/ 	.short	0x00ff


	//----- nvinfo : EIATTR_MERCURY_ISA_VERSION
	.align		4
        /*0010*/ 	.byte	0x03, 0x5f
        /*0012*/ 	.short	0x0101


	//----- nvinfo : EIATTR_VRC_CTA_INIT_COUNT
	.align		4
        /*0014*/ 	.byte	0x02, 0x4a
	.zero		1
	.zero		1


	//----- nvinfo : EIATTR_EXIT_INSTR_OFFSETS
	.align		4
        /*0018*/ 	.byte	0x04, 0x1c
        /*001a*/ 	.short	(.L_64 - .L_63)


	//   ....[0]....
.L_63:
        /*001c*/ 	.word	0x00000010


	//----- nvinfo : EIATTR_SW_WAR
	.align		4
.L_64:
        /*0020*/ 	.byte	0x04, 0x36
        /*0022*/ 	.short	(.L_66 - .L_65)
.L_65:
        /*0024*/ 	.word	0x00000008
.L_66:


//--------------------- .nv.info._Z16concurrent_walk2jPjS_ --------------------------
	.section	.nv.info._Z16concurrent_walk2jPjS_,"",@"SHT_CUDA_INFO"
	.sectionflags	@""
	.align	4


	//----- nvinfo : EIATTR_CUDA_API_VERSION
	.align		4
        /*0000*/ 	.byte	0x04, 0x37
        /*0002*/ 	.short	(.L_68 - .L_67)
.L_67:
        /*0004*/ 	.word	0x00000082


	//----- nvinfo : EIATTR_KPARAM_INFO
	.align		4
.L_68:
        /*0008*/ 	.byte	0x04, 0x17
        /*000a*/ 	.short	(.L_70 - .L_69)
.L_69:
        /*000c*/ 	.word	0x00000000
        /*0010*/ 	.short	0x0002
        /*0012*/ 	.short	0x0010
        /*0014*/ 	.byte	0x00, 0xf5, 0x21, 0x00


	//----- nvinfo : EIATTR_KPARAM_INFO
	.align		4
.L_70:
        /*0018*/ 	.byte	0x04, 0x17
        /*001a*/ 	.short	(.L_72 - .L_71)
.L_71:
        /*001c*/ 	.word	0x00000000
        /*0020*/ 	.short	0x0001
        /*0022*/ 	.short	0x0008
        /*0024*/ 	.byte	0x00, 0xf5, 0x21, 0x00


	//----- nvinfo : EIATTR_KPARAM_INFO
	.align		4
.L_72:
        /*0028*/ 	.byte	0x04, 0x17
        /*002a*/ 	.short	(.L_74 - .L_73)
.L_73:
        /*002c*/ 	.word	0x00000000
        /*0030*/ 	.short	0x0000
        /*0032*/ 	.short	0x0000
        /*0034*/ 	.byte	0x00, 0xf0, 0x11, 0x00


	//----- nvinfo : EIATTR_SPARSE_MMA_MASK
	.align		4
.L_74:
        /*0038*/ 	.byte	0x03, 0x50
        /*003a*/ 	.short	0x0000


	//----- nvinfo : EIATTR_MAXREG_COUNT
	.align		4
        /*003c*/ 	.byte	0x03, 0x1b
        /*003e*/ 	.short	0x00ff


	//----- nvinfo : EIATTR_MERCURY_ISA_VERSION
	.align		4
        /*0040*/ 	.byte	0x03, 0x5f
        /*0042*/ 	.short	0x0101


	//----- nvinfo : EIATTR_VRC_CTA_INIT_COUNT
	.align		4
        /*0044*/ 	.byte	0x02, 0x4a
	.zero		1
	.zero		1


	//----- nvinfo : EIATTR_EXIT_INSTR_OFFSETS
	.align		4
        /*0048*/ 	.byte	0x04, 0x1c
        /*004a*/ 	.short	(.L_76 - .L_75)


	//   ....[0]....
.L_75:
        /*004c*/ 	.word	0x00000190


	//   ....[1]....
        /*0050*/ 	.word	0x00000270


	//----- nvinfo : EIATTR_CBANK_PARAM_SIZE
	.align		4
.L_76:
        /*0054*/ 	.byte	0x03, 0x19
        /*0056*/ 	.short	0x0018


	//----- nvinfo : EIATTR_PARAM_CBANK
	.align		4
        /*0058*/ 	.byte	0x04, 0x0a
        /*005a*/ 	.short	(.L_78 - .L_77)
	.align		4
.L_77:
        /*005c*/ 	.word	index@(.nv.constant0._Z16concurrent_walk2jPjS_)
        /*0060*/ 	.short	0x0380
        /*0062*/ 	.short	0x0018


	//----- nvinfo : EIATTR_SW_WAR
	.align		4
.L_78:
        /*0064*/ 	.byte	0x04, 0x36
        /*0066*/ 	.short	(.L_80 - .L_79)
.L_79:
        /*0068*/ 	.word	0x00000008
.L_80:


//--------------------- .nv.info._Z15concurrent_walkjjPjS_ --------------------------
	.section	.nv.info._Z15concurrent_walkjjPjS_,"",@"SHT_CUDA_INFO"
	.sectionflags	@""
	.align	4


	//----- nvinfo : EIATTR_CUDA_API_VERSION
	.align		4
        /*0000*/ 	.byte	0x04, 0x37
        /*0002*/ 	.short	(.L_82 - .L_81)
.L_81:
        /*0004*/ 	.word	0x00000082


	//----- nvinfo : EIATTR_KPARAM_INFO
	.align		4
.L_82:
        /*0008*/ 	.byte	0x04, 0x17
        /*000a*/ 	.short	(.L_84 - .L_83)
.L_83:
        /*000c*/ 	.word	0x00000000
        /*0010*/ 	.short	0x0003
        /*0012*/ 	.short	0x0010
        /*0014*/ 	.byte	0x00, 0xf5, 0x21, 0x00


	//----- nvinfo : EIATTR_KPARAM_INFO
	.align		4
.L_84:
        /*0018*/ 	.byte	0x04, 0x17
        /*001a*/ 	.short	(.L_86 - .L_85)
.L_85:
        /*001c*/ 	.word	0x00000000
        /*0020*/ 	.short	0x0002
        /*0022*/ 	.short	0x0008
        /*0024*/ 	.byte	0x00, 0xf5, 0x21, 0x00


	//----- nvinfo : EIATTR_KPARAM_INFO
	.align		4
.L_86:
        /*0028*/ 	.byte	0x04, 0x17
        /*002a*/ 	.short	(.L_88 - .L_87)
.L_87:
        /*002c*/ 	.word	0x00000000
        /*0030*/ 	.short	0x0001
        /*0032*/ 	.short	0x0004
        /*0034*/ 	.byte	0x00, 0xf0, 0x11, 0x00


	//----- nvinfo : EIATTR_KPARAM_INFO
	.align		4
.L_88:
        /*0038*/ 	.byte	0x04, 0x17
        /*003a*/ 	.short	(.L_90 - .L_89)
.L_89:
        /*003c*/ 	.word	0x00000000
        /*0040*/ 	.short	0x0000
        /*0042*/ 	.short	0x0000
        /*0044*/ 	.byte	0x00, 0xf0, 0x11, 0x00


	//----- nvinfo : EIATTR_SPARSE_MMA_MASK
	.align		4
.L_90:
        /*0048*/ 	.byte	0x03, 0x50
        /*004a*/ 	.short	0x0000


	//----- nvinfo : EIATTR_MAXREG_COUNT
	.align		4
        /*004c*/ 	.byte	0x03, 0x1b
        /*004e*/ 	.short	0x00ff


	//----- nvinfo : EIATTR_MERCURY_ISA_VERSION
	.align		4
        /*0050*/ 	.byte	0x03, 0x5f
        /*0052*/ 	.short	0x0101


	//----- nvinfo : EIATTR_VRC_CTA_INIT_COUNT
	.align		4
        /*0054*/ 	.byte	0x02, 0x4a
	.zero		1
	.zero		1


	//----- nvinfo : EIATTR_EXIT_INSTR_OFFSETS
	.align		4
        /*0058*/ 	.byte	0x04, 0x1c
        /*005a*/ 	.short	(.L_92 - .L_91)


	//   ....[0]....
.L_91:
        /*005c*/ 	.word	0x000000c0


	//   ....[1]....
        /*0060*/ 	.word	0x00000140


	//----- nvinfo : EIATTR_CBANK_PARAM_SIZE
	.align		4
.L_92:
        /*0064*/ 	.byte	0x03, 0x19
        /*0066*/ 	.short	0x0018


	//----- nvinfo : EIATTR_PARAM_CBANK
	.align		4
        /*0068*/ 	.byte	0x04, 0x0a
        /*006a*/ 	.short	(.L_94 - .L_93)
	.align		4
.L_93:
        /*006c*/ 	.word	index@(.nv.constant0._Z15concurrent_walkjjPjS_)
        /*0070*/ 	.short	0x0380
        /*0072*/ 	.short	0x0018


	//----- nvinfo : EIATTR_SW_WAR
	.align		4
.L_94:
        /*0074*/ 	.byte	0x04, 0x36
        /*0076*/ 	.short	(.L_96 - .L_95)
.L_95:
        /*0078*/ 	.word	0x00000008
.L_96:


//--------------------- .nv.callgraph             --------------------------
	.section	.nv.callgraph,"",@"SHT_CUDA_CALLGRAPH"
	.align	4
	.sectionentsize	8
	.align		4
        /*0000*/ 	.word	0x00000000
	.align		4
        /*0004*/ 	.word	0xffffffff
	.align		4
        /*0008*/ 	.word	0x00000000
	.align		4
        /*000c*/ 	.word	0xfffffffe
	.align		4
        /*0010*/ 	.word	0x00000000
	.align		4
        /*0014*/ 	.word	0xfffffffd
	.align		4
        /*0018*/ 	.word	0x00000000
	.align		4
        /*001c*/ 	.word	0xfffffffc


//--------------------- .nv.constant4             --------------------------
	.section	.nv.constant4,"a",@progbits
	.align	8
	.align		8
.nv.constant4:
        /*0000*/ 	.dword	_ZN34_INTERNAL_9dc577e3_4_k_cu_7d2608024cuda3std3__45__cpo5beginE
	.align		8
        /*0008*/ 	.dword	_ZN34_INTERNAL_9dc577e3_4_k_cu_7d2608024cuda3std3__45__cpo3endE
	.align		8
        /*0010*/ 	.dword	_ZN34_INTERNAL_9dc577e3_4_k_cu_7d2608024cuda3std3__45__cpo6cbeginE
	.align		8
        /*0018*/ 	.dword	_ZN34_INTERNAL_9dc577e3_4_k_cu_7d2608024cuda3std3__45__cpo4cendE
	.align		8
        /*0020*/ 	.dword	_ZN34_INTERNAL_9dc577e3_4_k_cu_7d2608024cuda3std3__45__cpo6rbeginE
	.align		8
        /*0028*/ 	.dword	_ZN34_INTERNAL_9dc577e3_4_k_cu_7d2608024cuda3std3__45__cpo4rendE
	.align		8
        /*0030*/ 	.dword	_ZN34_INTERNAL_9dc577e3_4_k_cu_7d2608024cuda3std3__45__cpo7crbeginE
	.align		8
        /*0038*/ 	.dword	_ZN34_INTERNAL_9dc577e3_4_k_cu_7d2608024cuda3std3__45__cpo5crendE
	.align		8
        /*0040*/ 	.dword	_ZN34_INTERNAL_9dc577e3_4_k_cu_7d2608024cuda3std3__436_GLOBAL__N__9dc577e3_4_k_cu_7d2608026ignoreE
	.align		8
        /*0048*/ 	.dword	_ZN34_INTERNAL_9dc577e3_4_k_cu_7d2608024cuda3std3__419piecewise_constructE
	.align		8
        /*0050*/ 	.dword	_ZN34_INTERNAL_9dc577e3_4_k_cu_7d2608024cuda3std3__48in_placeE
	.align		8
        /*0058*/ 	.dword	_ZN34_INTERNAL_9dc577e3_4_k_cu_7d2608024cuda3std3__420unreachable_sentinelE
	.align		8
        /*0060*/ 	.dword	_ZN34_INTERNAL_9dc577e3_4_k_cu_7d2608024cuda3std3__47nulloptE
	.align		8
        /*0068*/ 	.dword	_ZN34_INTERNAL_9dc577e3_4_k_cu_7d2608024cuda3std3__48unexpectE
	.align		8
        /*0070*/ 	.dword	_ZN34_INTERNAL_9dc577e3_4_k_cu_7d2608024cuda3std6ranges3__45__cpo4swapE
	.align		8
        /*0078*/ 	.dword	_ZN34_INTERNAL_9dc577e3_4_k_cu_7d2608024cuda3std6ranges3__45__cpo9iter_moveE
	.align		8
        /*0080*/ 	.dword	_ZN34_INTERNAL_9dc577e3_4_k_cu_7d2608024cuda3std6ranges3__45__cpo5beginE
	.align		8
        /*0088*/ 	.dword	_ZN34_INTERNAL_9dc577e3_4_k_cu_7d2608024cuda3std6ranges3__45__cpo3endE
	.align		8
        /*0090*/ 	.dword	_ZN34_INTERNAL_9dc577e3_4_k_cu_7d2608024cuda3std6ranges3__45__cpo6cbeginE
	.align		8
        /*0098*/ 	.dword	_ZN34_INTERNAL_9dc577e3_4_k_cu_7d2608024cuda3std6ranges3__45__cpo4cendE
	.align		8
        /*00a0*/ 	.dword	_ZN34_INTERNAL_9dc577e3_4_k_cu_7d2608024cuda3std6ranges3__45__cpo7advanceE
	.align		8
        /*00a8*/ 	.dword	_ZN34_INTERNAL_9dc577e3_4_k_cu_7d2608024cuda3std6ranges3__45__cpo9iter_swapE
	.align		8
        /*00b0*/ 	.dword	_ZN34_INTERNAL_9dc577e3_4_k_cu_7d2608024cuda3std6ranges3__45__cpo4nextE
	.align		8
        /*00b8*/ 	.dword	_ZN34_INTERNAL_9dc577e3_4_k_cu_7d2608024cuda3std6ranges3__45__cpo4prevE
	.align		8
        /*00c0*/ 	.dword	_ZN34_INTERNAL_9dc577e3_4_k_cu_7d2608024cuda3std6ranges3__45__cpo4dataE
	.align		8
        /*00c8*/ 	.dword	_ZN34_INTERNAL_9dc577e3_4_k_cu_7d2608024cuda3std6ranges3__45__cpo5cdataE
	.align		8
        /*00d0*/ 	.dword	_ZN34_INTERNAL_9dc577e3_4_k_cu_7d2608024cuda3std6ranges3__45__cpo4sizeE
	.align		8
        /*00d8*/ 	.dword	_ZN34_INTERNAL_9dc577e3_4_k_cu_7d2608024cuda3std6ranges3__45__cpo5ssizeE
	.align		8
        /*00e0*/ 	.dword	_ZN34_INTERNAL_9dc577e3_4_k_cu_7d2608024cuda3std6ranges3__45__cpo8distanceE
	.align		8
        /*00e8*/ 	.dword	_ZN34_INTERNAL_9dc577e3_4_k_cu_7d2608026thrust24THRUST_300001_SM_1000_NS8cuda_cub3parE
	.align		8
        /*00f0*/ 	.dword	_ZN34_INTERNAL_9dc577e3_4_k_cu_7d2608026thrust24THRUST_300001_SM_1000_NS8cuda_cub10par_nosyncE
	.align		8
        /*00f8*/ 	.dword	_ZN34_INTERNAL_9dc577e3_4_k_cu_7d2608026thrust24THRUST_300001_SM_1000_NS6system6detail10sequential3seqE
	.align		8
        /*0100*/ 	.dword	_ZN34_INTERNAL_9dc577e3_4_k_cu_7d2608026thrust24THRUST_300001_SM_1000_NS12placeholders2_1E
	.align		8
        /*0108*/ 	.dword	_ZN34_INTERNAL_9dc577e3_4_k_cu_7d2608026thrust24THRUST_300001_SM_1000_NS12placeholders2_2E
	.align		8
        /*0110*/ 	.dword	_ZN34_INTERNAL_9dc577e3_4_k_cu_7d2608026thrust24THRUST_300001_SM_1000_NS12placeholders2_3E
	.align		8
        /*0118*/ 	.dword	_ZN34_INTERNAL_9dc577e3_4_k_cu_7d2608026thrust24THRUST_300001_SM_1000_NS12placeholders2_4E
	.align		8
        /*0120*/ 	.dword	_ZN34_INTERNAL_9dc577e3_4_k_cu_7d2608026thrust24THRUST_300001_SM_1000_NS12placeholders2_5E
	.align		8
        /*0128*/ 	.dword	_ZN34_INTERNAL_9dc577e3_4_k_cu_7d2608026thrust24THRUST_300001_SM_1000_NS12placeholders2_6E
	.align		8
        /*0130*/ 	.dword	_ZN34_INTERNAL_9dc577e3_4_k_cu_7d2608026thrust24THRUST_300001_SM_1000_NS12placeholders2_7E
	.align		8
        /*0138*/ 	.dword	_ZN34_INTERNAL_9dc577e3_4_k_cu_7d2608026thrust24THRUST_300001_SM_1000_NS12placeholders2_8E
	.align		8
        /*0140*/ 	.dword	_ZN34_INTERNAL_9dc577e3_4_k_cu_7d2608026thrust24THRUST_300001_SM_1000_NS12placeholders2_9E
	.align		8
        /*0148*/ 	.dword	_ZN34_INTERNAL_9dc577e3_4_k_cu_7d2608026thrust24THRUST_300001_SM_1000_NS12placeholders3_10E
	.align		8
        /*0150*/ 	.dword	_ZN34_INTERNAL_9dc577e3_4_k_cu_7d2608026thrust24THRUST_300001_SM_1000_NS3seqE


//--------------------- .text._ZN3cub18CUB_300001_SM_10006detail11EmptyKernelIvEEvv --------------------------
	.section	.text._ZN3cub18CUB_300001_SM_10006detail11EmptyKernelIvEEvv,"ax",@progbits
	.align	128
        .global         _ZN3cub18CUB_300001_SM_10006detail11EmptyKernelIvEEvv
        .type           _ZN3cub18CUB_300001_SM_10006detail11EmptyKernelIvEEvv,@function
        .size           _ZN3cub18CUB_300001_SM_10006detail11EmptyKernelIvEEvv,(.L_x_4 - _ZN3cub18CUB_300001_SM_10006detail11EmptyKernelIvEEvv)
        .other          _ZN3cub18CUB_300001_SM_10006detail11EmptyKernelIvEEvv,@"STO_CUDA_ENTRY STV_DEFAULT"
_ZN3cub18CUB_300001_SM_10006detail11EmptyKernelIvEEvv:
.text._ZN3cub18CUB_300001_SM_10006detail11EmptyKernelIvEEvv:
[----:B------:R-:W-:Y:S01]  /*0000*/  LDC R1, c[0x0][0x37c] ;  /* 0x0000df00ff017b82 */ /* 0x000fe20000000800 */
[----:B------:R-:W-:Y:S05]  /*0010*/  EXIT ;  /* 0x000000000000794d */ /* 0x000fea0003800000 */
.L_x_0:
[----:B------:R-:W-:-:S00]  /*0020*/  BRA `(.L_x_0) ;  /* 0xfffffffc00fc7947 */ /* 0x000fc0000383ffff */
[----:B------:R-:W-:-:S00]  /*0030*/  NOP ;  /* 0x0000000000007918 */ /* 0x000fc00000000000 */
        /* <DEDUP_REMOVED lines=12> */
.L_x_4:


//--------------------- .text._Z16concurrent_walk2jPjS_ --------------------------
	.section	.text._Z16concurrent_walk2jPjS_,"ax",@progbits
	.align	128
        .global         _Z16concurrent_walk2jPjS_
        .type           _Z16concurrent_walk2jPjS_,@function
        .size           _Z16concurrent_walk2jPjS_,(.L_x_5 - _Z16concurrent_walk2jPjS_)
        .other          _Z16concurrent_walk2jPjS_,@"STO_CUDA_ENTRY STV_DEFAULT"
_Z16concurrent_walk2jPjS_:
.text._Z16concurrent_walk2jPjS_:
[----:B------:R-:W-:Y:S01]  /*0000*/  LDC R1, c[0x0][0x37c] ;  /* 0x0000df00ff017b82 */ /* 0x000fe20000000800 */
[----:B------:R-:W0:Y:S07]  /*0010*/  LDCU UR4, c[0x0][0x370] ;  /* 0x00006e00ff0477ac */ /* 0x000e2e0008000800 */
[----:B------:R-:W1:Y:S08]  /*0020*/  LDC R4, c[0x0][0x380] ;  /* 0x0000e000ff047b82 */ /* 0x000e700000000800 */
[----:B------:R-:W2:Y:S01]  /*0030*/  S2UR UR5, SR_CTAID.X ;  /* 0x00000000000579c3 */ /* 0x000ea20000002500 */
[----:B0-----:R-:W0:Y:S01]  /*0040*/  I2F.U32.RP R0, UR4 ;  /* 0x0000000400007d06 */ /* 0x001e220008209000 */
[----:B------:R-:W-:-:S07]  /*0050*/  ISETP.NE.U32.AND P2, PT, RZ, UR4, PT ;  /* 0x00000004ff007c0c */ /* 0x000fce000bf45070 */
[----:B0-----:R-:W0:Y:S02]  /*0060*/  MUFU.RCP R0, R0 ;  /* 0x0000000000007308 */ /* 0x001e240000001000 */
[----:B0-----:R-:W-:-:S06]  /*0070*/  IADD3 R2, PT, PT, R0, 0xffffffe, RZ ;  /* 0x0ffffffe00027810 */ /* 0x001fcc0007ffe0ff */
[----:B------:R0:W3:Y:S02]  /*0080*/  F2I.FTZ.U32.TRUNC.NTZ R3, R2 ;  /* 0x0000000200037305 */ /* 0x0000e4000021f000 */
[----:B0-----:R-:W-:Y:S02]  /*0090*/  HFMA2 R2, -RZ, RZ, 0, 0 ;  /* 0x00000000ff027431 */ /* 0x001fe400000001ff */
[----:B---3--:R-:W-:-:S04]  /*00a0*/  IMAD.MOV R5, RZ, RZ, -R3 ;  /* 0x000000ffff057224 */ /* 0x008fc800078e0a03 */
[----:B------:R-:W-:-:S04]  /*00b0*/  IMAD R5, R5, UR4, RZ ;  /* 0x0000000405057c24 */ /* 0x000fc8000f8e02ff */
[----:B------:R-:W-:-:S06]  /*00c0*/  IMAD.HI.U32 R3, R3, R5, R2 ;  /* 0x0000000503037227 */ /* 0x000fcc00078e0002 */
[----:B-1----:R-:W-:-:S04]  /*00d0*/  IMAD.HI.U32 R3, R3, R4, RZ ;  /* 0x0000000403037227 */ /* 0x002fc800078e00ff */
[----:B------:R-:W-:-:S04]  /*00e0*/  IMAD.MOV R5, RZ, RZ, -R3 ;  /* 0x000000ffff057224 */ /* 0x000fc800078e0a03 */
[----:B------:R-:W-:-:S05]  /*00f0*/  IMAD R0, R5, UR4, R4 ;  /* 0x0000000405007c24 */ /* 0x000fca000f8e0204 */
[----:B------:R-:W-:-:S13]  /*0100*/  ISETP.GE.U32.AND P0, PT, R0, UR4, PT ;  /* 0x0000000400007c0c */ /* 0x000fda000bf06070 */
[----:B------:R-:W-:Y:S01]  /*0110*/  @P0 IADD3 R0, PT, PT, R0, -UR4, RZ ;  /* 0x8000000400000c10 */ /* 0x000fe2000fffe0ff */
[----:B------:R-:W-:-:S03]  /*0120*/  @P0 VIADD R3, R3, 0x1 ;  /* 0x0000000103030836 */ /* 0x000fc60000000000 */
[----:B------:R-:W-:-:S13]  /*0130*/  ISETP.GE.U32.AND P1, PT, R0, UR4, PT ;  /* 0x0000000400007c0c */ /* 0x000fda000bf26070 */
[----:B------:R-:W-:Y:S02]  /*0140*/  @P1 IADD3 R3, PT, PT, R3, 0x1, RZ ;  /* 0x0000000103031810 */ /* 0x000fe40007ffe0ff */
[----:B------:R-:W-:-:S05]  /*0150*/  @!P2 LOP3.LUT R3, RZ, UR4, RZ, 0x33, !PT ;  /* 0x00000004ff03ac12 */ /* 0x000fca000f8e33ff */
[----:B--2---:R-:W-:-:S04]  /*0160*/  IMAD R0, R3, UR5, RZ ;  /* 0x0000000503007c24 */ /* 0x004fc8000f8e02ff */
[----:B------:R-:W-:-:S05]  /*0170*/  IMAD.IADD R11, R3, 0x1, R0 ;  /* 0x00000001030b7824 */ /* 0x000fca00078e0200 */
[----:B------:R-:W-:-:S13]  /*0180*/  ISETP.GE.U32.AND P0, PT, R0, R11, PT ;  /* 0x0000000b0000720c */ /* 0x000fda0003f06070 */
[----:B------:R-:W-:Y:S05]  /*0190*/  @P0 EXIT ;  /* 0x000000000000094d */ /* 0x000fea0003800000 */
[----:B------:R-:W0:Y:S01]  /*01a0*/  S2R R15, SR_TID.X ;  /* 0x00000000000f7919 */ /* 0x000e220000002100 */
[----:B------:R-:W1:Y:S01]  /*01b0*/  LDC R17, c[0x0][0x360] ;  /* 0x0000d800ff117b82 */ /* 0x000e620000000800 */
[----:B------:R-:W2:Y:S07]  /*01c0*/  LDCU.64 UR4, c[0x0][0x358] ;  /* 0x00006b00ff0477ac */ /* 0x000eae0008000a00 */
[----:B------:R-:W3:Y:S08]  /*01d0*/  LDC.64 R6, c[0x0][0x390] ;  /* 0x0000e400ff067b82 */ /* 0x000ef00000000a00 */
[----:B------:R-:W4:Y:S02]  /*01e0*/  LDC.64 R8, c[0x0][0x388] ;  /* 0x0000e200ff087b82 */ /* 0x000f240000000a00 */
.L_x_1:
[----:B---3--:R-:W-:-:S06]  /*01f0*/  IMAD.WIDE.U32 R2, R0, 0x4, R6 ;  /* 0x0000000400027825 */ /* 0x008fcc00078e0006 */
[----:B0-2---:R-:W0:Y:S01]  /*0200*/  LDG.E R2, desc[UR4][R2.64] ;  /* 0x0000000402027981 */ /* 0x005e22000c1e1900 */
[----:B----4-:R-:W-:Y:S01]  /*0210*/  IMAD.WIDE.U32 R4, R0, 0x4, R8 ;  /* 0x0000000400047825 */ /* 0x010fe200078e0008 */
[----:B-1----:R-:W-:-:S04]  /*0220*/  IADD3 R0, PT, PT, R17, R0, RZ ;  /* 0x0000000011007210 */ /* 0x002fc80007ffe0ff */
[----:B------:R-:W-:Y:S02]  /*0230*/  ISETP.GE.U32.AND P0, PT, R0, R11, PT ;  /* 0x0000000b0000720c */ /* 0x000fe40003f06070 */
[----:B0-----:R-:W-:-:S05]  /*0240*/  IADD3 R13, PT, PT, R2, R15, RZ ;  /* 0x0000000f020d7210 */ /* 0x001fca0007ffe0ff */
[----:B------:R0:W-:Y:S06]  /*0250*/  STG.E desc[UR4][R4.64], R13 ;  /* 0x0000000d04007986 */ /* 0x0001ec000c101904 */
[----:B------:R-:W-:Y:S05]  /*0260*/  @!P0 BRA `(.L_x_1) ;  /* 0xfffffffc00e08947 */ /* 0x000fea000383ffff */
[----:B------:R-:W-:Y:S05]  /*0270*/  EXIT ;  /* 0x000000000000794d */ /* 0x000fea0003800000 */
.L_x_2:
        /* <DEDUP_REMOVED lines=16> */
.L_x_5:


//--------------------- .text._Z15concurrent_walkjjPjS_ --------------------------
	.section	.text._Z15concurrent_walkjjPjS_,"ax",@progbits
	.align	128
        .global         _Z15concurrent_walkjjPjS_
        .type           _Z15concurrent_walkjjPjS_,@function
        .size           _Z15concurrent_walkjjPjS_,(.L_x_6 - _Z15concurrent_walkjjPjS_)
        .other          _Z15concurrent_walkjjPjS_,@"STO_CUDA_ENTRY STV_DEFAULT"
_Z15concurrent_walkjjPjS_:
.text._Z15concurrent_walkjjPjS_:
[----:B------:R-:W-:Y:S01]  /*0000*/  LDC R1, c[0x0][0x37c] ;  /* 0x0000df00ff017b82 */ /* 0x000fe20000000800 */
[----:B------:R-:W0:Y:S07]  /*0010*/  S2R R5, SR_TID.Y ;  /* 0x0000000000057919 */ /* 0x000e2e0000002200 */
[----:B------:R-:W1:Y:S01]  /*0020*/  LDC R0, c[0x0][0x360] ;  /* 0x0000d800ff007b82 */ /* 0x000e620000000800 */
[----:B------:R-:W2:Y:S01]  /*0030*/  LDCU.64 UR6, c[0x0][0x380] ;  /* 0x00007000ff0677ac */ /* 0x000ea20008000a00 */
[----:B------:R-:W1:Y:S06]  /*0040*/  S2R R7, SR_TID.X ;  /* 0x0000000000077919 */ /* 0x000e6c0000002100 */
[----:B------:R-:W0:Y:S08]  /*0050*/  S2UR UR5, SR_CTAID.Y ;  /* 0x00000000000579c3 */ /* 0x000e300000002600 */
[----:B------:R-:W0:Y:S08]  /*0060*/  LDC R2, c[0x0][0x364] ;  /* 0x0000d900ff027b82 */ /* 0x000e300000000800 */
[----:B------:R-:W1:Y:S01]  /*0070*/  S2UR UR4, SR_CTAID.X ;  /* 0x00000000000479c3 */ /* 0x000e620000002500 */
[----:B0-----:R-:W-:-:S05]  /*0080*/  IMAD R5, R2, UR5, R5 ;  /* 0x0000000502057c24 */ /* 0x001fca000f8e0205 */
[----:B--2---:R-:W-:Y:S01]  /*0090*/  ISETP.GE.U32.AND P0, PT, R5, UR7, PT ;  /* 0x0000000705007c0c */ /* 0x004fe2000bf06070 */
[----:B-1----:R-:W-:-:S05]  /*00a0*/  IMAD R0, R0, UR4, R7 ;  /* 0x0000000400007c24 */ /* 0x002fca000f8e0207 */
[----:B------:R-:W-:-:S13]  /*00b0*/  ISETP.GE.U32.OR P0, PT, R0, UR6, P0 ;  /* 0x0000000600007c0c */ /* 0x000fda0008706470 */
[----:B------:R-:W-:Y:S05]  /*00c0*/  @P0 EXIT ;  /* 0x000000000000094d */ /* 0x000fea0003800000 */
[----:B------:R-:W0:Y:S01]  /*00d0*/  LDC.64 R2, c[0x0][0x390] ;  /* 0x0000e400ff027b82 */ /* 0x000e220000000a00 */
[----:B------:R-:W1:Y:S01]  /*00e0*/  LDCU.64 UR4, c[0x0][0x358] ;  /* 0x00006b00ff0477ac */ /* 0x000e620008000a00 */
[----:B------:R-:W-:-:S04]  /*00f0*/  IMAD R5, R5, UR6, R0 ;  /* 0x0000000605057c24 */ /* 0x000fc8000f8e0200 */
[----:B0-----:R-:W-:-:S05]  /*0100*/  IMAD.WIDE.U32 R2, R5, 0x4, R2 ;  /* 0x0000000405027825 */ /* 0x001fca00078e0002 */
[----:B-1----:R-:W2:Y:S02]  /*0110*/  LDG.E R0, desc[UR4][R2.64] ;  /* 0x0000000402007981 */ /* 0x002ea4000c1e1900 */
[----:B--2---:R-:W-:-:S05]  /*0120*/  IADD3 R5, PT, PT, R0, R7, RZ ;  /* 0x0000000700057210 */ /* 0x004fca0007ffe0ff */
[----:B------:R-:W-:Y:S01]  /*0130*/  STG.E desc[UR4][R2.64], R5 ;  /* 0x0000000502007986 */ /* 0x000fe2000c101904 */
[----:B------:R-:W-:Y:S05]  /*0140*/  EXIT ;  /* 0x000000000000794d */ /* 0x000fea0003800000 */
.L_x_3:
        /* <DEDUP_REMOVED lines=11> */
.L_x_6:


//--------------------- .nv.shared.reserved.0     --------------------------
	.section	.nv.shared.reserved.0,"aw",@nobits
	.weak		__nv_reservedSMEM_offset_0_alias
	.size		__nv_reservedSMEM_offset_0_alias, 0, 64
	.other		__nv_reservedSMEM_offset_0_alias,@"STO_CUDA_RESERVED_SHARED STV_DEFAULT"
__nv_reservedSMEM_offset_0_alias:
	.zero		0
	.zero		64


//--------------------- .nv.global                --------------------------
	.section	.nv.global,"aw",@nobits
.nv.global:
	.type		_ZN34_INTERNAL_9dc577e3_4_k_cu_7d2608026thrust24THRUST_300001_SM_1000_NS3seqE,@object
	.size		_ZN34_INTERNAL_9dc577e3_4_k_cu_7d2608026thrust24THRUST_300001_SM_1000_NS3seqE,(_ZN34_INTERNAL_9dc577e3_4_k_cu_7d2608024cuda3std3__48in_placeE - _ZN34_INTERNAL_9dc577e3_4_k_cu_7d2608026thrust24THRUST_300001_SM_1000_NS3seqE)
_ZN34_INTERNAL_9dc577e3_4_k_cu_7d2608026thrust24THRUST_300001_SM_1000_NS3seqE:
	.zero		1
	.type		_ZN34_INTERNAL_9dc577e3_4_k_cu_7d2608024cuda3std3__48in_placeE,@object
	.size		_ZN34_INTERNAL_9dc577e3_4_k_cu_7d2608024cuda3std3__48in_placeE,(_ZN34_INTERNAL_9dc577e3_4_k_cu_7d2608024cuda3std6ranges3__45__cpo4sizeE - _ZN34_INTERNAL_9dc577e3_4_k_cu_7d2608024cuda3std3__48in_placeE)
_ZN34_INTERNAL_9dc577e3_4_k_cu_7d2608024cuda3std3__48in_placeE:
	.zero		1
	.type		_ZN34_INTERNAL_9dc577e3_4_k_cu_7d2608024cuda3std6ranges3__45__cpo4sizeE,@object
	.size		_ZN34_INTERNAL_9dc577e3_4_k_cu_7d2608024cuda3std6ranges3__45__cpo4sizeE,(_ZN34_INTERNAL_9dc577e3_4_k_cu_7d2608026thrust24THRUST_300001_SM_1000_NS12placeholders2_3E - _ZN34_INTERNAL_9dc577e3_4_k_cu_7d2608024cuda3std6ranges3__45__cpo4sizeE)
_ZN34_INTERNAL_9dc577e3_4_k_cu_7d2608024cuda3std6ranges3__45__cpo4sizeE:
	.zero		1
	.type		_ZN34_INTERNAL_9dc577e3_4_k_cu_7d2608026thrust24THRUST_300001_SM_1000_NS12placeholders2_3E,@object
	.size		_ZN34_INTERNAL_9dc577e3_4_k_cu_7d2608026thrust24THRUST_300001_SM_1000_NS12placeholders2_3E,(_ZN34_INTERNAL_9dc577e3_4_k_cu_7d2608024cuda3std3__45__cpo6cbeginE - _ZN34_INTERNAL_9dc577e3_4_k_cu_7d2608026thrust24THRUST_300001_SM_1000_NS12placeholders2_3E)
_ZN34_INTERNAL_9dc577e3_4_k_cu_7d2608026thrust24THRUST_300001_SM_1000_NS12placeholders2_3E:
	.zero		1
	.type		_ZN34_INTERNAL_9dc577e3_4_k_cu_7d2608024cuda3std3__45__cpo6cbeginE,@object
	.size		_ZN34_INTERNAL_9dc577e3_4_k_cu_7d2608024cuda3std3__45__cpo6cbeginE,(_ZN34_INTERNAL_9dc577e3_4_k_cu_7d2608024cuda3std6ranges3__45__cpo6cbeginE - _ZN34_INTERNAL_9dc577e3_4_k_cu_7d2608024cuda3std3__45__cpo6cbeginE)
_ZN34_INTERNAL_9dc577e3_4_k_cu_7d2608024cuda3std3__45__cpo6cbeginE:
	.zero		1
	.type		_ZN34_INTERNAL_9dc577e3_4_k_cu_7d2608024cuda3std6ranges3__45__cpo6cbeginE,@object
	.size		_ZN34_INTERNAL_9dc577e3_4_k_cu_7d2608024cuda3std6ranges3__45__cpo6cbeginE,(_ZN34_INTERNAL_9dc577e3_4_k_cu_7d2608026thrust24THRUST_300001_SM_1000_NS12placeholders2_7E - _ZN34_INTERNAL_9dc577e3_4_k_cu_7d2608024cuda3std6ranges3__45__cpo6cbeginE)
_ZN34_INTERNAL_9dc577e3_4_k_cu_7d2608024cuda3std6ranges3__45__cpo6cbeginE:
	.zero		1
	.type		_ZN34_INTERNAL_9dc577e3_4_k_cu_7d2608026thrust24THRUST_300001_SM_1000_NS12placeholders2_7E,@object
	.size		_ZN34_INTERNAL_9dc577e3_4_k_cu_7d2608026thrust24THRUST_300001_SM_1000_NS12placeholders2_7E,(_ZN34_INTERNAL_9dc577e3_4_k_cu_7d2608024cuda3std3__45__cpo7crbeginE - _ZN34_INTERNAL_9dc577e3_4_k_cu_7d2608026thrust24THRUST_300001_SM_1000_NS12placeholders2_7E)
_ZN34_INTERNAL_9dc577e3_4_k_cu_7d2608026thrust24THRUST_300001_SM_1000_NS12placeholders2_7E:
	.zero		1
	.type		_ZN34_INTERNAL_9dc577e3_4_k_cu_7d2608024cuda3std3__45__cpo7crbeginE,@object
	.size		_ZN34_INTERNAL_9dc577e3_4_k_cu_7d2608024cuda3std3__45__cpo7crbeginE,(_ZN34_INTERNAL_9dc577e3_4_k_cu_7d2608024cuda3std6ranges3__45__cpo4nextE - _ZN34_INTERNAL_9dc577e3_4_k_cu_7d2608024cuda3std3__45__cpo7crbeginE)
_ZN34_INTERNAL_9dc577e3_4_k_cu_7d2608024cuda3std3__45__cpo7crbeginE:
	.zero		1
	.type		_ZN34_INTERNAL_9dc577e3_4_k_cu_7d2608024cuda3std6ranges3__45__cpo4nextE,@object
	.size		_ZN34_INTERNAL_9dc577e3_4_k_cu_7d2608024cuda3std6ranges3__45__cpo4nextE,(_ZN34_INTERNAL_9dc577e3_4_k_cu_7d2608024cuda3std6ranges3__45__cpo4swapE - _ZN34_INTERNAL_9dc577e3_4_k_cu_7d2608024cuda3std6ranges3__45__cpo4nextE)
_ZN34_INTERNAL_9dc577e3_4_k_cu_7d2608024cuda3std6ranges3__45__cpo4nextE:
	.zero		1
	.type		_ZN34_INTERNAL_9dc577e3_4_k_cu_7d2608024cuda3std6ranges3__45__cpo4swapE,@object
	.size		_ZN34_INTERNAL_9dc577e3_4_k_cu_7d2608024cuda3std6ranges3__45__cpo4swapE,(_ZN34_INTERNAL_9dc577e3_4_k_cu_7d2608026thrust24THRUST_300001_SM_1000_NS8cuda_cub10par_nosyncE - _ZN34_INTERNAL_9dc577e3_4_k_cu_7d2608024cuda3std6ranges3__45__cpo4swapE)
_ZN34_INTERNAL_9dc577e3_4_k_cu_7d2608024cuda3std6ranges3__45__cpo4swapE:
	.zero		1
	.type		_ZN34_INTERNAL_9dc577e3_4_k_cu_7d2608026thrust24THRUST_300001_SM_1000_NS8cuda_cub10par_nosyncE,@object
	.size		_ZN34_INTERNAL_9dc577e3_4_k_cu_7d2608026thrust24THRUST_300001_SM_1000_NS8cuda_cub10par_nosyncE,(_ZN34_INTERNAL_9dc577e3_4_k_cu_7d2608026thrust24THRUST_300001_SM_1000_NS12placeholders2_9E - _ZN34_INTERNAL_9dc577e3_4_k_cu_7d2608026thrust24THRUST_300001_SM_1000_NS8cuda_cub10par_nosyncE)
_ZN34_INTERNAL_9dc577e3_4_k_cu_7d2608026thrust24THRUST_300001_SM_1000_NS8cuda_cub10par_nosyncE:
	.zero		1
	.type		_ZN34_INTERNAL_9dc577e3_4_k_cu_7d2608026thrust24THRUST_300001_SM_1000_NS12placeholders2_9E,@object
	.size		_ZN34_INTERNAL_9dc577e3_4_k_cu_7d2608026thrust24THRUST_300001_SM_1000_NS12placeholders2_9E,(_ZN34_INTERNAL_9dc577e3_4_k_cu_7d2608024cuda3std3__436_GLOBAL__N__9dc577e3_4_k_cu_7d2608026ignoreE - _ZN34_INTERNAL_9dc577e3_4_k_cu_7d2608026thrust24THRUST_300001_SM_1000_NS12placeholders2_9E)
_ZN34_INTERNAL_9dc577e3_4_k_cu_7d2608026thrust24THRUST_300001_SM_1000_NS12placeholders2_9E:
	.zero		1
	.type		_ZN34_INTERNAL_9dc577e3_4_k_cu_7d2608024cuda3std3__436_GLOBAL__N__9dc577e3_4_k_cu_7d2608026ignoreE,@object
	.size		_ZN34_INTERNAL_9dc577e3_4_k_cu_7d2608024cuda3std3__436_GLOBAL__N__9dc577e3_4_k_cu_7d2608026ignoreE,(_ZN34_INTERNAL_9dc577e3_4_k_cu_7d2608024cuda3std6ranges3__45__cpo4dataE - _ZN34_INTERNAL_9dc577e3_4_k_cu_7d2608024cuda3std3__436_GLOBAL__N__9dc577e3_4_k_cu_7d2608026ignoreE)
_ZN34_INTERNAL_9dc577e3_4_k_cu_7d2608024cuda3std3__436_GLOBAL__N__9dc577e3_4_k_cu_7d2608026ignoreE:
	.zero		1
	.type		_ZN34_INTERNAL_9dc577e3_4_k_cu_7d2608024cuda3std6ranges3__45__cpo4dataE,@object
	.size		_ZN34_INTERNAL_9dc577e3_4_k_cu_7d2608024cuda3std6ranges3__45__cpo4dataE,(_ZN34_INTERNAL_9dc577e3_4_k_cu_7d2608026thrust24THRUST_300001_SM_1000_NS12placeholders2_1E - _ZN34_INTERNAL_9dc577e3_4_k_cu_7d2608024cuda3std6ranges3__45__cpo4dataE)
_ZN34_INTERNAL_9dc577e3_4_k_cu_7d2608024cuda3std6ranges3__45__cpo4dataE:
	.zero		1
	.type		_ZN34_INTERNAL_9dc577e3_4_k_cu_7d2608026thrust24THRUST_300001_SM_1000_NS12placeholders2_1E,@object
	.size		_ZN34_INTERNAL_9dc577e3_4_k_cu_7d2608026thrust24THRUST_300001_SM_1000_NS12placeholders2_1E,(_ZN34_INTERNAL_9dc577e3_4_k_cu_7d2608024cuda3std3__45__cpo5beginE - _ZN34_INTERNAL_9dc577e3_4_k_cu_7d2608026thrust24THRUST_300001_SM_1000_NS12placeholders2_1E)
_ZN34_INTERNAL_9dc577e3_4_k_cu_7d2608026thrust24THRUST_300001_SM_1000_NS12placeholders2_1E:
	.zero		1
	.type		_ZN34_INTERNAL_9dc577e3_4_k_cu_7d2608024cuda3std3__45__cpo5beginE,@object
	.size		_ZN34_INTERNAL_9dc577e3_4_k_cu_7d2608024cuda3std3__45__cpo5beginE,(_ZN34_INTERNAL_9dc577e3_4_k_cu_7d2608024cuda3std6ranges3__45__cpo5beginE - _ZN34_INTERNAL_9dc577e3_4_k_cu_7d2608024cuda3std3__45__cpo5beginE)
_ZN34_INTERNAL_9dc577e3_4_k_cu_7d2608024cuda3std3__45__cpo5beginE:
	.zero		1
	.type		_ZN34_INTERNAL_9dc577e3_4_k_cu_7d2608024cuda3std6ranges3__45__cpo5beginE,@object
	.size		_ZN34_INTERNAL_9dc577e3_4_k_cu_7d2608024cuda3std6ranges3__45__cpo5beginE,(_ZN34_INTERNAL_9dc577e3_4_k_cu_7d2608026thrust24THRUST_300001_SM_1000_NS12placeholders2_5E - _ZN34_INTERNAL_9dc577e3_4_k_cu_7d2608024cuda3std6ranges3__45__cpo5beginE)
_ZN34_INTERNAL_9dc577e3_4_k_cu_7d2608024cuda3std6ranges3__45__cpo5beginE:
	.zero		1
	.type		_ZN34_INTERNAL_9dc577e3_4_k_cu_7d2608026thrust24THRUST_300001_SM_1000_NS12placeholders2_5E,@object
	.size		_ZN34_INTERNAL_9dc577e3_4_k_cu_7d2608026thrust24THRUST_300001_SM_1000_NS12placeholders2_5E,(_ZN34_INTERNAL_9dc577e3_4_k_cu_7d2608024cuda3std3__45__cpo6rbeginE - _ZN34_INTERNAL_9dc577e3_4_k_cu_7d2608026thrust24THRUST_300001_SM_1000_NS12placeholders2_5E)
_ZN34_INTERNAL_9dc577e3_4_k_cu_7d2608026thrust24THRUST_300001_SM_1000_NS12placeholders2_5E:
	.zero		1
	.type		_ZN34_INTERNAL_9dc577e3_4_k_cu_7d2608024cuda3std3__45__cpo6rbeginE,@object
	.size		_ZN34_INTERNAL_9dc577e3_4_k_cu_7d2608024cuda3std3__45__cpo6rbeginE,(_ZN34_INTERNAL_9dc577e3_4_k_cu_7d2608024cuda3std6ranges3__45__cpo7advanceE - _ZN34_INTERNAL_9dc577e3_4_k_cu_7d2608024cuda3std3__45__cpo6rbeginE)
_ZN34_INTERNAL_9dc577e3_4_k_cu_7d2608024cuda3std3__45__cpo6rbeginE:
	.zero		1
	.type		_ZN34_INTERNAL_9dc577e3_4_k_cu_7d2608024cuda3std6ranges3__45__cpo7advanceE,@object
	.size		_ZN34_INTERNAL_9dc577e3_4_k_cu_7d2608024cuda3std6ranges3__45__cpo7advanceE,(_ZN34_INTERNAL_9dc577e3_4_k_cu_7d2608024cuda3std3__47nulloptE - _ZN34_INTERNAL_9dc577e3_4_k_cu_7d2608024cuda3std6ranges3__45__cpo7advanceE)
_ZN34_INTERNAL_9dc577e3_4_k_cu_7d2608024cuda3std6ranges3__45__cpo7advanceE:
	.zero		1
	.type		_ZN34_INTERNAL_9dc577e3_4_k_cu_7d2608024cuda3std3__47nulloptE,@object
	.size		_ZN34_INTERNAL_9dc577e3_4_k_cu_7d2608024cuda3std3__47nulloptE,(_ZN34_INTERNAL_9dc577e3_4_k_cu_7d2608024cuda3std6ranges3__45__cpo8distanceE - _ZN34_INTERNAL_9dc577e3_4_k_cu_7d2608024cuda3std3__47nulloptE)
_ZN34_INTERNAL_9dc577e3_4_k_cu_7d2608024cuda3std3__47nulloptE:
	.zero		1
	.type		_ZN34_INTERNAL_9dc577e3_4_k_cu_7d2608024cuda3std6ranges3__45__cpo8distanceE,@object
	.size		_ZN34_INTERNAL_9dc577e3_4_k_cu_7d2608024cuda3std6ranges3__45__cpo8distanceE,(_ZN34_INTERNAL_9dc577e3_4_k_cu_7d2608026thrust24THRUST_300001_SM_1000_NS12placeholders3_10E - _ZN34_INTERNAL_9dc577e3_4_k_cu_7d2608024cuda3std6ranges3__45__cpo8distanceE)
_ZN34_INTERNAL_9dc577e3_4_k_cu_7d2608024cuda3std6ranges3__45__cpo8distanceE:
	.zero		1
	.type		_ZN34_INTERNAL_9dc577e3_4_k_cu_7d2608026thrust24THRUST_300001_SM_1000_NS12placeholders3_10E,@object
	.size		_ZN34_INTERNAL_9dc577e3_4_k_cu_7d2608026thrust24THRUST_300001_SM_1000_NS12placeholders3_10E,(_ZN34_INTERNAL_9dc577e3_4_k_cu_7d2608024cuda3std3__419piecewise_constructE - _ZN34_INTERNAL_9dc577e3_4_k_cu_7d2608026thrust24THRUST_300001_SM_1000_NS12placeholders3_10E)
_ZN34_INTERNAL_9dc577e3_4_k_cu_7d2608026thrust24THRUST_300001_SM_1000_NS12placeholders3_10E:
	.zero		1
	.type		_ZN34_INTERNAL_9dc577e3_4_k_cu_7d2608024cuda3std3__419piecewise_constructE,@object
	.size		_ZN34_INTERNAL_9dc577e3_4_k_cu_7d2608024cuda3std3__419piecewise_constructE,(_ZN34_INTERNAL_9dc577e3_4_k_cu_7d2608024cuda3std6ranges3__45__cpo5cdataE - _ZN34_INTERNAL_9dc577e3_4_k_cu_7d2608024cuda3std3__419piecewise_constructE)
_ZN34_INTERNAL_9dc577e3_4_k_cu_7d2608024cuda3std3__419piecewise_constructE:
	.zero		1
	.type		_ZN34_INTERNAL_9dc577e3_4_k_cu_7d2608024cuda3std6ranges3__45__cpo5cdataE,@object
	.size		_ZN34_INTERNAL_9dc577e3_4_k_cu_7d2608024cuda3std6ranges3__45__cpo5cdataE,(_ZN34_INTERNAL_9dc577e3_4_k_cu_7d2608026thrust24THRUST_300001_SM_1000_NS12placeholders2_2E - _ZN34_INTERNAL_9dc577e3_4_k_cu_7d2608024cuda3std6ranges3__45__cpo5cdataE)
_ZN34_INTERNAL_9dc577e3_4_k_cu_7d2608024cuda3std6ranges3__45__cpo5cdataE:
	.zero		1
	.type		_ZN34_INTERNAL_9dc577e3_4_k_cu_7d2608026thrust24THRUST_300001_SM_1000_NS12placeholders2_2E,@object
	.size		_ZN34_INTERNAL_9dc577e3_4_k_cu_7d2608026thrust24THRUST_300001_SM_1000_NS12placeholders2_2E,(_ZN34_INTERNAL_9dc577e3_4_k_cu_7d2608024cuda3std3__45__cpo3endE - _ZN34_INTERNAL_9dc577e3_4_k_cu_7d2608026thrust24THRUST_300001_SM_1000_NS12placeholders2_2E)
_ZN34_INTERNAL_9dc577e3_4_k_cu_7d2608026thrust24THRUST_300001_SM_1000_NS12placeholders2_2E:
	.zero		1
	.type		_ZN34_INTERNAL_9dc577e3_4_k_cu_7d2608024cuda3std3__45__cpo3endE,@object
	.size		_ZN34_INTERNAL_9dc577e3_4_k_cu_7d2608024cuda3std3__45__cpo3endE,(_ZN34_INTERNAL_9dc577e3_4_k_cu_7d2608024cuda3std6ranges3__45__cpo3endE - _ZN34_INTERNAL_9dc577e3_4_k_cu_7d2608024cuda3std3__45__cpo3endE)
_ZN34_INTERNAL_9dc577e3_4_k_cu_7d2608024cuda3std3__45__cpo3endE:
	.zero		1
	.type		_ZN34_INTERNAL_9dc577e3_4_k_cu_7d2608024cuda3std6ranges3__45__cpo3endE,@object
	.size		_ZN34_INTERNAL_9dc577e3_4_k_cu_7d2608024cuda3std6ranges3__45__cpo3endE,(_ZN34_INTERNAL_9dc577e3_4_k_cu_7d2608026thrust24THRUST_300001_SM_1000_NS12placeholders2_6E - _ZN34_INTERNAL_9dc577e3_4_k_cu_7d2608024cuda3std6ranges3__45__cpo3endE)
_ZN34_INTERNAL_9dc577e3_4_k_cu_7d2608024cuda3std6ranges3__45__cpo3endE:
	.zero		1
	.type		_ZN34_INTERNAL_9dc577e3_4_k_cu_7d2608026thrust24THRUST_300001_SM_1000_NS12placeholders2_6E,@object
	.size		_ZN34_INTERNAL_9dc577e3_4_k_cu_7d2608026thrust24THRUST_300001_SM_1000_NS12placeholders2_6E,(_ZN34_INTERNAL_9dc577e3_4_k_cu_7d2608024cuda3std3__45__cpo4rendE - _ZN34_INTERNAL_9dc577e3_4_k_cu_7d2608026thrust24THRUST_300001_SM_1000_NS12placeholders2_6E)
_ZN34_INTERNAL_9dc577e3_4_k_cu_7d2608026thrust24THRUST_300001_SM_1000_NS12placeholders2_6E:
	.zero		1
	.type		_ZN34_INTERNAL_9dc577e3_4_k_cu_7d2608024cuda3std3__45__cpo4rendE,@object
	.size		_ZN34_INTERNAL_9dc577e3_4_k_cu_7d2608024cuda3std3__45__cpo4rendE,(_ZN34_INTERNAL_9dc577e3_4_k_cu_7d2608024cuda3std6ranges3__45__cpo9iter_swapE - _ZN34_INTERNAL_9dc577e3_4_k_cu_7d2608024cuda3std3__45__cpo4rendE)
_ZN34_INTERNAL_9dc577e3_4_k_cu_7d2608024cuda3std3__45__cpo4rendE:
	.zero		1
	.type		_ZN34_INTERNAL_9dc577e3_4_k_cu_7d2608024cuda3std6ranges3__45__cpo9iter_swapE,@object
	.size		_ZN34_INTERNAL_9dc577e3_4_k_cu_7d2608024cuda3std6ranges3__45__cpo9iter_swapE,(_ZN34_INTERNAL_9dc577e3_4_k_cu_7d2608024cuda3std3__48unexpectE - _ZN34_INTERNAL_9dc577e3_4_k_cu_7d2608024cuda3std6ranges3__45__cpo9iter_swapE)
_ZN34_INTERNAL_9dc577e3_4_k_cu_7d2608024cuda3std6ranges3__45__cpo9iter_swapE:
	.zero		1
	.type		_ZN34_INTERNAL_9dc577e3_4_k_cu_7d2608024cuda3std3__48unexpectE,@object
	.size		_ZN34_INTERNAL_9dc577e3_4_k_cu_7d2608024cuda3std3__48unexpectE,(_ZN34_INTERNAL_9dc577e3_4_k_cu_7d2608026thrust24THRUST_300001_SM_1000_NS8cuda_cub3parE - _ZN34_INTERNAL_9dc577e3_4_k_cu_7d2608024cuda3std3__48unexpectE)
_ZN34_INTERNAL_9dc577e3_4_k_cu_7d2608024cuda3std3__48unexpectE:
	.zero		1
	.type		_ZN34_INTERNAL_9dc577e3_4_k_cu_7d2608026thrust24THRUST_300001_SM_1000_NS8cuda_cub3parE,@object
	.size		_ZN34_INTERNAL_9dc577e3_4_k_cu_7d2608026thrust24THRUST_300001_SM_1000_NS8cuda_cub3parE,(_ZN34_INTERNAL_9dc577e3_4_k_cu_7d2608026thrust24THRUST_300001_SM_1000_NS12placeholders2_4E - _ZN34_INTERNAL_9dc577e3_4_k_cu_7d2608026thrust24THRUST_300001_SM_1000_NS8cuda_cub3parE)
_ZN34_INTERNAL_9dc577e3_4_k_cu_7d2608026thrust24THRUST_300001_SM_1000_NS8cuda_cub3parE:
	.zero		1
	.type		_ZN34_INTERNAL_9dc577e3_4_k_cu_7d2608026thrust24THRUST_300001_SM_1000_NS12placeholders2_4E,@object
	.size		_ZN34_INTERNAL_9dc577e3_4_k_cu_7d2608026thrust24THRUST_300001_SM_1000_NS12placeholders2_4E,(_ZN34_INTERNAL_9dc577e3_4_k_cu_7d2608024cuda3std3__45__cpo4cendE - _ZN34_INTERNAL_9dc577e3_4_k_cu_7d2608026thrust24THRUST_300001_SM_1000_NS12placeholders2_4E)
_ZN34_INTERNAL_9dc577e3_4_k_cu_7d2608026thrust24THRUST_300001_SM_1000_NS12placeholders2_4E:
	.zero		1
	.type		_ZN34_INTERNAL_9dc577e3_4_k_cu_7d2608024cuda3std3__45__cpo4cendE,@object
	.size		_ZN34_INTERNAL_9dc577e3_4_k_cu_7d2608024cuda3std3__45__cpo4cendE,(_ZN34_INTERNAL_9dc577e3_4_k_cu_7d2608024cuda3std6ranges3__45__cpo4cendE - _ZN34_INTERNAL_9dc577e3_4_k_cu_7d2608024cuda3std3__45__cpo4cendE)
_ZN34_INTERNAL_9dc577e3_4_k_cu_7d2608024cuda3std3__45__cpo4cendE:
	.zero		1
	.type		_ZN34_INTERNAL_9dc577e3_4_k_cu_7d2608024cuda3std6ranges3__45__cpo4cendE,@object
	.size		_ZN34_INTERNAL_9dc577e3_4_k_cu_7d2608024cuda3std6ranges3__45__cpo4cendE,(_ZN34_INTERNAL_9dc577e3_4_k_cu_7d2608024cuda3std3__420unreachable_sentinelE - _ZN34_INTERNAL_9dc577e3_4_k_cu_7d2608024cuda3std6ranges3__45__cpo4cendE)
_ZN34_INTERNAL_9dc577e3_4_k_cu_7d2608024cuda3std6ranges3__45__cpo4cendE:
	.zero		1
	.type		_ZN34_INTERNAL_9dc577e3_4_k_cu_7d2608024cuda3std3__420unreachable_sentinelE,@object
	.size		_ZN34_INTERNAL_9dc577e3_4_k_cu_7d2608024cuda3std3__420unreachable_sentinelE,(_ZN34_INTERNAL_9dc577e3_4_k_cu_7d2608024cuda3std6ranges3__45__cpo5ssizeE - _ZN34_INTERNAL_9dc577e3_4_k_cu_7d2608024cuda3std3__420unreachable_sentinelE)
_ZN34_INTERNAL_9dc577e3_4_k_cu_7d2608024cuda3std3__420unreachable_sentinelE:
	.zero		1
	.type		_ZN34_INTERNAL_9dc577e3_4_k_cu_7d2608024cuda3std6ranges3__45__cpo5ssizeE,@object
	.size		_ZN34_INTERNAL_9dc577e3_4_k_cu_7d2608024cuda3std6ranges3__45__cpo5ssizeE,(_ZN34_INTERNAL_9dc577e3_4_k_cu_7d2608026thrust24THRUST_300001_SM_1000_NS12placeholders2_8E - _ZN34_INTERNAL_9dc577e3_4_k_cu_7d2608024cuda3std6ranges3__45__cpo5ssizeE)
_ZN34_INTERNAL_9dc577e3_4_k_cu_7d2608024cuda3std6ranges3__45__cpo5ssizeE:
	.zero		1
	.type		_ZN34_INTERNAL_9dc577e3_4_k_cu_7d2608026thrust24THRUST_300001_SM_1000_NS12placeholders2_8E,@object
	.size		_ZN34_INTERNAL_9dc577e3_4_k_cu_7d2608026thrust24THRUST_300001_SM_1000_NS12placeholders2_8E,(_ZN34_INTERNAL_9dc577e3_4_k_cu_7d2608024cuda3std3__45__cpo5crendE - _ZN34_INTERNAL_9dc577e3_4_k_cu_7d2608026thrust24THRUST_300001_SM_1000_NS12placeholders2_8E)
_ZN34_INTERNAL_9dc577e3_4_k_cu_7d2608026thrust24THRUST_300001_SM_1000_NS12placeholders2_8E:
	.zero		1
	.type		_ZN34_INTERNAL_9dc577e3_4_k_cu_7d2608024cuda3std3__45__cpo5crendE,@object
	.size		_ZN34_INTERNAL_9dc577e3_4_k_cu_7d2608024cuda3std3__45__cpo5crendE,(_ZN34_INTERNAL_9dc577e3_4_k_cu_7d2608024cuda3std6ranges3__45__cpo4prevE - _ZN34_INTERNAL_9dc577e3_4_k_cu_7d2608024cuda3std3__45__cpo5crendE)
_ZN34_INTERNAL_9dc577e3_4_k_cu_7d2608024cuda3std3__45__cpo5crendE:
	.zero		1
	.type		_ZN34_INTERNAL_9dc577e3_4_k_cu_7d2608024cuda3std6ranges3__45__cpo4prevE,@object
	.size		_ZN34_INTERNAL_9dc577e3_4_k_cu_7d2608024cuda3std6ranges3__45__cpo4prevE,(_ZN34_INTERNAL_9dc577e3_4_k_cu_7d2608024cuda3std6ranges3__45__cpo9iter_moveE - _ZN34_INTERNAL_9dc577e3_4_k_cu_7d2608024cuda3std6ranges3__45__cpo4prevE)
_ZN34_INTERNAL_9dc577e3_4_k_cu_7d2608024cuda3std6ranges3__45__cpo4prevE:
	.zero		1
	.type		_ZN34_INTERNAL_9dc577e3_4_k_cu_7d2608024cuda3std6ranges3__45__cpo9iter_moveE,@object
	.size		_ZN34_INTERNAL_9dc577e3_4_k_cu_7d2608024cuda3std6ranges3__45__cpo9iter_moveE,(_ZN34_INTERNAL_9dc577e3_4_k_cu_7d2608026thrust24THRUST_300001_SM_1000_NS6system6detail10sequential3seqE - _ZN34_INTERNAL_9dc577e3_4_k_cu_7d2608024cuda3std6ranges3__45__cpo9iter_moveE)
_ZN34_INTERNAL_9dc577e3_4_k_cu_7d2608024cuda3std6ranges3__45__cpo9iter_moveE:
	.zero		1
	.type		_ZN34_INTERNAL_9dc577e3_4_k_cu_7d2608026thrust24THRUST_300001_SM_1000_NS6system6detail10sequential3seqE,@object
	.size		_ZN34_INTERNAL_9dc577e3_4_k_cu_7d2608026thrust24THRUST_300001_SM_1000_NS6system6detail10sequential3seqE,(.L_31 - _ZN34_INTERNAL_9dc577e3_4_k_cu_7d2608026thrust24THRUST_300001_SM_1000_NS6system6detail10sequential3seqE)
_ZN34_INTERNAL_9dc577e3_4_k_cu_7d2608026thrust24THRUST_300001_SM_1000_NS6system6detail10sequential3seqE:
	.zero		1
.L_31:


//--------------------- .nv.constant0._ZN3cub18CUB_300001_SM_10006detail11EmptyKernelIvEEvv --------------------------
	.section	.nv.constant0._ZN3cub18CUB_300001_SM_10006detail11EmptyKernelIvEEvv,"a",@progbits
	.sectionflags	@""
	.align	4
.nv.constant0._ZN3cub18CUB_300001_SM_10006detail11EmptyKernelIvEEvv:
	.zero		896


//--------------------- .nv.constant0._Z16concurrent_walk2jPjS_ --------------------------
	.section	.nv.constant0._Z16concurrent_walk2jPjS_,"a",@progbits
	.sectionflags	@""
	.align	4
.nv.constant0._Z16concurrent_walk2jPjS_:
	.zero		920


//--------------------- .nv.constant0._Z15concurrent_walkjjPjS_ --------------------------
	.section	.nv.constant0._Z15concurrent_walkjjPjS_,"a",@progbits
	.sectionflags	@""
	.align	4
.nv.constant0._Z15concurrent_walkjjPjS_:
	.zero		920


//--------------------- SYMBOLS --------------------------

	.type		.nv.reservedSmem.offset0,@object
	.size		.nv.reservedSmem.offset0,0x4
